//
// Generated by NVIDIA NVVM Compiler
//
// Compiler Build ID: CL-36424714
// Cuda compilation tools, release 13.0, V13.0.88
// Based on NVVM 20.0.0
//

.version 9.0
.target sm_100
.address_size 64

	// .globl	_Z13write_to_peerPiim

.visible .entry _Z13write_to_peerPiim(
	.param .u64 .ptr .align 1 _Z13write_to_peerPiim_param_0,
	.param .u32 _Z13write_to_peerPiim_param_1,
	.param .u64 _Z13write_to_peerPiim_param_2
)
{
	.reg .pred 	%p<2>;
	.reg .b32 	%r<8>;
	.reg .b64 	%rd<7>;

	ld.param.u64 	%rd2, [_Z13write_to_peerPiim_param_0];
	ld.param.u32 	%r1, [_Z13write_to_peerPiim_param_1];
	ld.param.u64 	%rd3, [_Z13write_to_peerPiim_param_2];
	mov.u32 	%r2, %ctaid.x;
	mov.u32 	%r3, %ntid.x;
	mov.u32 	%r4, %tid.x;
	mad.lo.s32 	%r5, %r2, %r3, %r4;
	cvt.u64.u32 	%rd1, %r5;
	setp.le.u64 	%p1, %rd3, %rd1;
	@%p1 bra 	$L__BB0_2;
	cvt.u32.u64 	%r6, %rd1;
	cvta.to.global.u64 	%rd4, %rd2;
	mad.lo.s32 	%r7, %r1, 1000, %r6;
	shl.b64 	%rd5, %rd1, 2;
	add.s64 	%rd6, %rd4, %rd5;
	st.global.u32 	[%rd6], %r7;
$L__BB0_2:
	ret;

}
	// .globl	_Z13verify_bufferPiimS_
.visible .entry _Z13verify_bufferPiimS_(
	.param .u64 .ptr .align 1 _Z13verify_bufferPiimS__param_0,
	.param .u32 _Z13verify_bufferPiimS__param_1,
	.param .u64 _Z13verify_bufferPiimS__param_2,
	.param .u64 .ptr .align 1 _Z13verify_bufferPiimS__param_3
)
{
	.reg .pred 	%p<3>;
	.reg .b32 	%r<10>;
	.reg .b64 	%rd<9>;

	ld.param.u64 	%rd2, [_Z13verify_bufferPiimS__param_0];
	ld.param.u32 	%r1, [_Z13verify_bufferPiimS__param_1];
	ld.param.u64 	%rd4, [_Z13verify_bufferPiimS__param_2];
	ld.param.u64 	%rd3, [_Z13verify_bufferPiimS__param_3];
	mov.u32 	%r2, %ctaid.x;
	mov.u32 	%r3, %ntid.x;
	mov.u32 	%r4, %tid.x;
	mad.lo.s32 	%r5, %r2, %r3, %r4;
	cvt.u64.u32 	%rd1, %r5;
	setp.le.u64 	%p1, %rd4, %rd1;
	@%p1 bra 	$L__BB1_3;
	cvt.u32.u64 	%r6, %rd1;
	cvta.to.global.u64 	%rd5, %rd2;
	mad.lo.s32 	%r7, %r1, 1000, %r6;
	shl.b64 	%rd6, %rd1, 2;
	add.s64 	%rd7, %rd5, %rd6;
	ld.global.nc.u32 	%r8, [%rd7];
	setp.eq.s32 	%p2, %r8, %r7;
	@%p2 bra 	$L__BB1_3;
	cvta.to.global.u64 	%rd8, %rd3;
	atom.global.add.u32 	%r9, [%rd8], 1;
$L__BB1_3:
	ret;

}


// ===== COMPILED SASS (sm_100) =====

	.target	sm_100

	.elftype	@"ET_EXEC"


//--------------------- .note.nv.tkinfo           --------------------------
	.section	.note.nv.tkinfo,"",@"SHT_NOTE"
	.sectionflags	@"SHF_NOTE_NV_TKINFO"
	.tkinfo
        /*0018*/ 	.word	0x00000002
        /*0030*/ 	.string	""
        /*0030*/ 	.string	"ptxas"
        /*0030*/ 	.string	"Cuda compilation tools, release 13.0, V13.0.88"
        /*0030*/ 	.string	"Build cuda_13.0.r13.0/compiler.36424714_0"
        /*0030*/ 	.string	"-arch sm_100 -m 64 "



//--------------------- .note.nv.cuinfo           --------------------------
	.section	.note.nv.cuinfo,"",@"SHT_NOTE"
	.sectionflags	@"SHF_NOTE_NV_CUINFO"
        /*0018*/ 	.short	0x0002
        /*001a*/ 	.short	0x0064
        /*001c*/ 	.short	0x0082
	.zero		2


//--------------------- .nv.info                  --------------------------
	.section	.nv.info,"",@"SHT_CUDA_INFO"
	.align	4


	//----- nvinfo : EIATTR_REGCOUNT
	.align		4
        /*0000*/ 	.byte	0x04, 0x2f
        /*0002*/ 	.short	(.L_1 - .L_0)
	.align		4
.L_0:
        /*0004*/ 	.word	index@(_Z13write_to_peerPiim)
        /*0008*/ 	.word	0x00000008


	//----- nvinfo : EIATTR_FRAME_SIZE
	.align		4
.L_1:
        /*000c*/ 	.byte	0x04, 0x11
        /*000e*/ 	.short	(.L_3 - .L_2)
	.align		4
.L_2:
        /*0010*/ 	.word	index@(_Z13write_to_peerPiim)
        /*0014*/ 	.word	0x00000000


	//----- nvinfo : EIATTR_REGCOUNT
	.align		4
.L_3:
        /*0018*/ 	.byte	0x04, 0x2f
        /*001a*/ 	.short	(.L_5 - .L_4)
	.align		4
.L_4:
        /*001c*/ 	.word	index@(_Z13verify_bufferPiimS_)
        /*0020*/ 	.word	0x00000008


	//----- nvinfo : EIATTR_FRAME_SIZE
	.align		4
.L_5:
        /*0024*/ 	.byte	0x04, 0x11
        /*0026*/ 	.short	(.L_7 - .L_6)
	.align		4
.L_6:
        /*0028*/ 	.word	index@(_Z13verify_bufferPiimS_)
        /*002c*/ 	.word	0x00000000


	//----- nvinfo : EIATTR_MIN_STACK_SIZE
	.align		4
.L_7:
        /*0030*/ 	.byte	0x04, 0x12
        /*0032*/ 	.short	(.L_9 - .L_8)
	.align		4
.L_8:
        /*0034*/ 	.word	index@(_Z13verify_bufferPiimS_)
        /*0038*/ 	.word	0x00000000


	//----- nvinfo : EIATTR_MIN_STACK_SIZE
	.align		4
.L_9:
        /*003c*/ 	.byte	0x04, 0x12
        /*003e*/ 	.short	(.L_11 - .L_10)
	.align		4
.L_10:
        /*0040*/ 	.word	index@(_Z13write_to_peerPiim)
        /*0044*/ 	.word	0x00000000
.L_11:


//--------------------- .nv.compat                --------------------------
	.section	.nv.compat,"",@"SHT_CUDA_COMPAT_INFO"
	.align	4
        /*0000*/ 	.byte	0x02, 0x09, 0x00, 0x00, 0x02, 0x02, 0x01, 0x00, 0x02, 0x05, 0x05, 0x00, 0x03, 0x07, 0x01, 0x01
        /*0010*/ 	.byte	0x02, 0x03, 0x00, 0x00, 0x02, 0x06, 0x01, 0x00, 0x04, 0x0b, 0x08, 0x00, 0x09, 0x00, 0x00, 0x00
        /*0020*/ 	.byte	0x00, 0x00, 0x00, 0x00


//--------------------- .nv.info._Z13verify_bufferPiimS_ --------------------------
	.section	.nv.info._Z13verify_bufferPiimS_,"",@"SHT_CUDA_INFO"
	.sectionflags	@""
	.align	4


	//----- nvinfo : EIATTR_CUDA_API_VERSION
	.align		4
        /*0000*/ 	.byte	0x04, 0x37
        /*0002*/ 	.short	(.L_13 - .L_12)
.L_12:
        /*0004*/ 	.word	0x00000082


	//----- nvinfo : EIATTR_KPARAM_INFO
	.align		4
.L_13:
        /*0008*/ 	.byte	0x04, 0x17
        /*000a*/ 	.short	(.L_15 - .L_14)
.L_14:
        /*000c*/ 	.word	0x00000000
        /*0010*/ 	.short	0x0003
        /*0012*/ 	.short	0x0018
        /*0014*/ 	.byte	0x00, 0xf5, 0x21, 0x00


	//----- nvinfo : EIATTR_KPARAM_INFO
	.align		4
.L_15:
        /*0018*/ 	.byte	0x04, 0x17
        /*001a*/ 	.short	(.L_17 - .L_16)
.L_16:
        /*001c*/ 	.word	0x00000000
        /*0020*/ 	.short	0x0002
        /*0022*/ 	.short	0x0010
        /*0024*/ 	.byte	0x00, 0xf0, 0x21, 0x00


	//----- nvinfo : EIATTR_KPARAM_INFO
	.align		4
.L_17:
        /*0028*/ 	.byte	0x04, 0x17
        /*002a*/ 	.short	(.L_19 - .L_18)
.L_18:
        /*002c*/ 	.word	0x00000000
        /*0030*/ 	.short	0x0001
        /*0032*/ 	.short	0x0008
        /*0034*/ 	.byte	0x00, 0xf0, 0x11, 0x00


	//----- nvinfo : EIATTR_KPARAM_INFO
	.align		4
.L_19:
        /*0038*/ 	.byte	0x04, 0x17
        /*003a*/ 	.short	(.L_21 - .L_20)
.L_20:
        /*003c*/ 	.word	0x00000000
        /*0040*/ 	.short	0x0000
        /*0042*/ 	.short	0x0000
        /*0044*/ 	.byte	0x00, 0xf5, 0x21, 0x00


	//----- nvinfo : EIATTR_SPARSE_MMA_MASK
	.align		4
.L_21:
        /*0048*/ 	.byte	0x03, 0x50
        /*004a*/ 	.short	0x0000


	//----- nvinfo : EIATTR_MAXREG_COUNT
	.align		4
        /*004c*/ 	.byte	0x03, 0x1b
        /*004e*/ 	.short	0x00ff


	//----- nvinfo : EIATTR_MERCURY_ISA_VERSION
	.align		4
        /*0050*/ 	.byte	0x03, 0x5f
        /*0052*/ 	.short	0x0101


	//----- nvinfo : EIATTR_INT_WARP_WIDE_INSTR_OFFSETS
	.align		4
        /*0054*/ 	.byte	0x04, 0x31
        /*0056*/ 	.short	(.L_23 - .L_22)


	//   ....[0]....
.L_22:
        /*0058*/ 	.word	0x00000140


	//----- nvinfo : EIATTR_VRC_CTA_INIT_COUNT
	.align		4
.L_23:
        /*005c*/ 	.byte	0x02, 0x4a
	.zero		1
	.zero		1


	//----- nvinfo : EIATTR_EXIT_INSTR_OFFSETS
	.align		4
        /*0060*/ 	.byte	0x04, 0x1c
        /*0062*/ 	.short	(.L_25 - .L_24)


	//   ....[0]....
.L_24:
        /*0064*/ 	.word	0x00000080


	//   ....[1]....
        /*0068*/ 	.word	0x00000110


	//   ....[2]....
        /*006c*/ 	.word	0x00000190


	//----- nvinfo : EIATTR_CBANK_PARAM_SIZE
	.align		4
.L_25:
        /*0070*/ 	.byte	0x03, 0x19
        /*0072*/ 	.short	0x0020


	//----- nvinfo : EIATTR_PARAM_CBANK
	.align		4
        /*0074*/ 	.byte	0x04, 0x0a
        /*0076*/ 	.short	(.L_27 - .L_26)
	.align		4
.L_26:
        /*0078*/ 	.word	index@(.nv.constant0._Z13verify_bufferPiimS_)
        /*007c*/ 	.short	0x0380
        /*007e*/ 	.short	0x0020


	//----- nvinfo : EIATTR_SW_WAR
	.align		4
.L_27:
        /*0080*/ 	.byte	0x04, 0x36
        /*0082*/ 	.short	(.L_29 - .L_28)
.L_28:
        /*0084*/ 	.word	0x00000008
.L_29:


//--------------------- .nv.info._Z13write_to_peerPiim --------------------------
	.section	.nv.info._Z13write_to_peerPiim,"",@"SHT_CUDA_INFO"
	.sectionflags	@""
	.align	4


	//----- nvinfo : EIATTR_CUDA_API_VERSION
	.align		4
        /*0000*/ 	.byte	0x04, 0x37
        /*0002*/ 	.short	(.L_31 - .L_30)
.L_30:
        /*0004*/ 	.word	0x00000082


	//----- nvinfo : EIATTR_KPARAM_INFO
	.align		4
.L_31:
        /*0008*/ 	.byte	0x04, 0x17
        /*000a*/ 	.short	(.L_33 - .L_32)
.L_32:
        /*000c*/ 	.word	0x00000000
        /*0010*/ 	.short	0x0002
        /*0012*/ 	.short	0x0010
        /*0014*/ 	.byte	0x00, 0xf0, 0x21, 0x00


	//----- nvinfo : EIATTR_KPARAM_INFO
	.align		4
.L_33:
        /*0018*/ 	.byte	0x04, 0x17
        /*001a*/ 	.short	(.L_35 - .L_34)
.L_34:
        /*001c*/ 	.word	0x00000000
        /*0020*/ 	.short	0x0001
        /*0022*/ 	.short	0x0008
        /*0024*/ 	.byte	0x00, 0xf0, 0x11, 0x00


	//----- nvinfo : EIATTR_KPARAM_INFO
	.align		4
.L_35:
        /*0028*/ 	.byte	0x04, 0x17
        /*002a*/ 	.short	(.L_37 - .L_36)
.L_36:
        /*002c*/ 	.word	0x00000000
        /*0030*/ 	.short	0x0000
        /*0032*/ 	.short	0x0000
        /*0034*/ 	.byte	0x00, 0xf5, 0x21, 0x00


	//----- nvinfo : EIATTR_SPARSE_MMA_MASK
	.align		4
.L_37:
        /*0038*/ 	.byte	0x03, 0x50
        /*003a*/ 	.short	0x0000


	//----- nvinfo : EIATTR_MAXREG_COUNT
	.align		4
        /*003c*/ 	.byte	0x03, 0x1b
        /*003e*/ 	.short	0x00ff


	//----- nvinfo : EIATTR_MERCURY_ISA_VERSION
	.align		4
        /*0040*/ 	.byte	0x03, 0x5f
        /*0042*/ 	.short	0x0101


	//----- nvinfo : EIATTR_VRC_CTA_INIT_COUNT
	.align		4
        /*0044*/ 	.byte	0x02, 0x4a
	.zero		1
	.zero		1


	//----- nvinfo : EIATTR_EXIT_INSTR_OFFSETS
	.align		4
        /*0048*/ 	.byte	0x04, 0x1c
        /*004a*/ 	.short	(.L_39 - .L_38)


	//   ....[0]....
.L_38:
        /*004c*/ 	.word	0x00000080


	//   ....[1]....
        /*0050*/ 	.word	0x00000100


	//----- nvinfo : EIATTR_CBANK_PARAM_SIZE
	.align		4
.L_39:
        /*0054*/ 	.byte	0x03, 0x19
        /*0056*/ 	.short	0x0018


	//----- nvinfo : EIATTR_PARAM_CBANK
	.align		4
        /*0058*/ 	.byte	0x04, 0x0a
        /*005a*/ 	.short	(.L_41 - .L_40)
	.align		4
.L_40:
        /*005c*/ 	.word	index@(.nv.constant0._Z13write_to_peerPiim)
        /*0060*/ 	.short	0x0380
        /*0062*/ 	.short	0x0018


	//----- nvinfo : EIATTR_SW_WAR
	.align		4
.L_41:
        /*0064*/ 	.byte	0x04, 0x36
        /*0066*/ 	.short	(.L_43 - .L_42)
.L_42:
        /*0068*/ 	.word	0x00000008
.L_43:


//--------------------- .nv.callgraph             --------------------------
	.section	.nv.callgraph,"",@"SHT_CUDA_CALLGRAPH"
	.align	4
	.sectionentsize	8
	.align		4
        /*0000*/ 	.word	0x00000000
	.align		4
        /*0004*/ 	.word	0xffffffff
	.align		4
        /*0008*/ 	.word	0x00000000
	.align		4
        /*000c*/ 	.word	0xfffffffe
	.align		4
        /*0010*/ 	.word	0x00000000
	.align		4
        /*0014*/ 	.word	0xfffffffd
	.align		4
        /*0018*/ 	.word	0x00000000
	.align		4
        /*001c*/ 	.word	0xfffffffc


//--------------------- .text._Z13verify_bufferPiimS_ --------------------------
	.section	.text._Z13verify_bufferPiimS_,"ax",@progbits
	.align	128
        .global         _Z13verify_bufferPiimS_
        .type           _Z13verify_bufferPiimS_,@function
        .size           _Z13verify_bufferPiimS_,(.L_x_2 - _Z13verify_bufferPiimS_)
        .other          _Z13verify_bufferPiimS_,@"STO_CUDA_ENTRY STV_DEFAULT"
_Z13verify_bufferPiimS_:
.text._Z13verify_bufferPiimS_:
[----:B------:R-:W-:Y:S01]  /*0000*/  LDC R1, c[0x0][0x37c] ;  /* 0x0000df00ff017b82 */ /* 0x000fe20000000800 */
[----:B------:R-:W0:Y:S07]  /*0010*/  S2R R3, SR_TID.X ;  /* 0x0000000000037919 */ /* 0x000e2e0000002100 */
[----:B------:R-:W0:Y:S01]  /*0020*/  S2UR UR4, SR_CTAID.X ;  /* 0x00000000000479c3 */ /* 0x000e220000002500 */
[----:B------:R-:W1:Y:S07]  /*0030*/  LDCU.64 UR6, c[0x0][0x390] ;  /* 0x00007200ff0677ac */ /* 0x000e6e0008000a00 */
[----:B------:R-:W0:Y:S02]  /*0040*/  LDC R0, c[0x0][0x360] ;  /* 0x0000d800ff007b82 */ /* 0x000e240000000800 */
[----:B0-----:R-:W-:-:S05]  /*0050*/  IMAD R0, R0, UR4, R3 ;  /* 0x0000000400007c24 */ /* 0x001fca000f8e0203 */
[----:B-1----:R-:W-:-:S04]  /*0060*/  ISETP.GE.U32.AND P0, PT, R0, UR6, PT ;  /* 0x0000000600007c0c */ /* 0x002fc8000bf06070 */
[----:B------:R-:W-:-:S13]  /*0070*/  ISETP.GE.U32.AND.EX P0, PT, RZ, UR7, PT, P0 ;  /* 0x00000007ff007c0c */ /* 0x000fda000bf06100 */
[----:B------:R-:W-:Y:S05]  /*0080*/  @P0 EXIT ;  /* 0x000000000000094d */ /* 0x000fea0003800000 */
[----:B------:R-:W0:Y:S01]  /*0090*/  LDCU.64 UR6, c[0x0][0x380] ;  /* 0x00007000ff0677ac */ /* 0x000e220008000a00 */
[----:B------:R-:W1:Y:S01]  /*00a0*/  LDC R5, c[0x0][0x388] ;  /* 0x0000e200ff057b82 */ /* 0x000e620000000800 */
[----:B------:R-:W2:Y:S01]  /*00b0*/  LDCU.64 UR4, c[0x0][0x358] ;  /* 0x00006b00ff0477ac */ /* 0x000ea20008000a00 */
[----:B0-----:R-:W-:-:S04]  /*00c0*/  LEA R2, P0, R0, UR6, 0x2 ;  /* 0x0000000600027c11 */ /* 0x001fc8000f8010ff */
[----:B------:R-:W-:-:S06]  /*00d0*/  LEA.HI.X R3, R0, UR7, RZ, 0x2, P0 ;  /* 0x0000000700037c11 */ /* 0x000fcc00080f14ff */
[----:B--2---:R-:W2:Y:S01]  /*00e0*/  LDG.E.CONSTANT R3, desc[UR4][R2.64] ;  /* 0x0000000402037981 */ /* 0x004ea2000c1e9900 */
[----:B-1----:R-:W-:-:S05]  /*00f0*/  IMAD R0, R5, 0x3e8, R0 ;  /* 0x000003e805007824 */ /* 0x002fca00078e0200 */
[----:B--2---:R-:W-:-:S13]  /*0100*/  ISETP.NE.AND P0, PT, R3, R0, PT ;  /* 0x000000000300720c */ /* 0x004fda0003f05270 */
[----:B------:R-:W-:Y:S05]  /*0110*/  @!P0 EXIT ;  /* 0x000000000000894d */ /* 0x000fea0003800000 */
[----:B------:R-:W0:Y:S01]  /*0120*/  S2R R0, SR_LANEID ;  /* 0x0000000000007919 */ /* 0x000e220000000000 */
[----:B------:R-:W1:Y:S01]  /*0130*/  LDC.64 R2, c[0x0][0x398] ;  /* 0x0000e600ff027b82 */ /* 0x000e620000000a00 */
[----:B------:R-:W-:Y:S02]  /*0140*/  VOTEU.ANY UR6, UPT, PT ;  /* 0x0000000000067886 */ /* 0x000fe400038e0100 */
[----:B------:R-:W-:Y:S02]  /*0150*/  UFLO.U32 UR7, UR6 ;  /* 0x00000006000772bd */ /* 0x000fe400080e0000 */
[----:B------:R-:W1:Y:S04]  /*0160*/  POPC R5, UR6 ;  /* 0x0000000600057d09 */ /* 0x000e680008000000 */
[----:B0-----:R-:W-:-:S13]  /*0170*/  ISETP.EQ.U32.AND P0, PT, R0, UR7, PT ;  /* 0x0000000700007c0c */ /* 0x001fda000bf02070 */
[----:B-1----:R-:W-:Y:S01]  /*0180*/  @P0 REDG.E.ADD.STRONG.GPU desc[UR4][R2.64], R5 ;  /* 0x000000050200098e */ /* 0x002fe2000c12e104 */
[----:B------:R-:W-:Y:S05]  /*0190*/  EXIT ;  /* 0x000000000000794d */ /* 0x000fea0003800000 */
.L_x_0:
[----:B------:R-:W-:-:S00]  /*01a0*/  BRA `(.L_x_0) ;  /* 0xfffffffc00fc7947 */ /* 0x000fc0000383ffff */
[----:B------:R-:W-:-:S00]  /*01b0*/  NOP ;  /* 0x0000000000007918 */ /* 0x000fc00000000000 */
        /* <DEDUP_REMOVED lines=12> */
.L_x_2:


//--------------------- .text._Z13write_to_peerPiim --------------------------
	.section	.text._Z13write_to_peerPiim,"ax",@progbits
	.align	128
        .global         _Z13write_to_peerPiim
        .type           _Z13write_to_peerPiim,@function
        .size           _Z13write_to_peerPiim,(.L_x_3 - _Z13write_to_peerPiim)
        .other          _Z13write_to_peerPiim,@"STO_CUDA_ENTRY STV_DEFAULT"
_Z13write_to_peerPiim:
.text._Z13write_to_peerPiim:
        /* <DEDUP_REMOVED lines=9> */
[----:B------:R-:W0:Y:S01]  /*0090*/  LDC R5, c[0x0][0x388] ;  /* 0x0000e200ff057b82 */ /* 0x000e220000000800 */
[----:B------:R-:W1:Y:S01]  /*00a0*/  LDCU.64 UR6, c[0x0][0x380] ;  /* 0x00007000ff0677ac */ /* 0x000e620008000a00 */
[----:B------:R-:W2:Y:S01]  /*00b0*/  LDCU.64 UR4, c[0x0][0x358] ;  /* 0x00006b00ff0477ac */ /* 0x000ea20008000a00 */
[----:B-1----:R-:W-:-:S04]  /*00c0*/  LEA R2, P0, R0, UR6, 0x2 ;  /* 0x0000000600027c11 */ /* 0x002fc8000f8010ff */
[----:B------:R-:W-:Y:S01]  /*00d0*/  LEA.HI.X R3, R0, UR7, RZ, 0x2, P0 ;  /* 0x0000000700037c11 */ /* 0x000fe200080f14ff */
[----:B0-----:R-:W-:-:S05]  /*00e0*/  IMAD R5, R5, 0x3e8, R0 ;  /* 0x000003e805057824 */ /* 0x001fca00078e0200 */
[----:B--2---:R-:W-:Y:S01]  /*00f0*/  STG.E desc[UR4][R2.64], R5 ;  /* 0x0000000502007986 */ /* 0x004fe2000c101904 */
[----:B------:R-:W-:Y:S05]  /*0100*/  EXIT ;  /* 0x000000000000794d */ /* 0x000fea0003800000 */
.L_x_1:
        /* <DEDUP_REMOVED lines=15> */
.L_x_3:


//--------------------- .nv.shared.reserved.0     --------------------------
	.section	.nv.shared.reserved.0,"aw",@nobits
	.weak		__nv_reservedSMEM_offset_0_alias
	.size		__nv_reservedSMEM_offset_0_alias, 0, 64
	.other		__nv_reservedSMEM_offset_0_alias,@"STO_CUDA_RESERVED_SHARED STV_DEFAULT"
__nv_reservedSMEM_offset_0_alias:
	.zero		0
	.zero		64


//--------------------- .nv.constant0._Z13verify_bufferPiimS_ --------------------------
	.section	.nv.constant0._Z13verify_bufferPiimS_,"a",@progbits
	.sectionflags	@""
	.align	4
.nv.constant0._Z13verify_bufferPiimS_:
	.zero		928


//--------------------- .nv.constant0._Z13write_to_peerPiim --------------------------
	.section	.nv.constant0._Z13write_to_peerPiim,"a",@progbits
	.sectionflags	@""
	.align	4
.nv.constant0._Z13write_to_peerPiim:
	.zero		920


//--------------------- SYMBOLS --------------------------

	.type		.nv.reservedSmem.offset0,@object
	.size		.nv.reservedSmem.offset0,0x4
